	.headerflags	@"EF_CUDA_TEXMODE_UNIFIED EF_CUDA_64BIT_ADDRESS EF_CUDA_ACCELERATORS EF_CUDA_SM90 EF_CUDA_VIRTUAL_SM(EF_CUDA_SM90)"
	.elftype	@"ET_EXEC"


//--------------------- .nv.info                  --------------------------
	.section	.nv.info,"",@"SHT_CUDA_INFO"
	.align	4


	//----- nvinfo : EIATTR_REGCOUNT
	.align		4
        /*0000*/ 	.byte	0x04, 0x2f
        /*0002*/ 	.short	(.L_3 - .L_2)
	.align		4
.L_2:
        /*0004*/ 	.word	index@(triton_poi_fused__native_batch_norm_legit_no_training_7)
        /*0008*/ 	.word	0x00000010


	//----- nvinfo : EIATTR_MIN_STACK_SIZE
	.align		4
.L_3:
        /*000c*/ 	.byte	0x04, 0x12
        /*000e*/ 	.short	(.L_5 - .L_4)
	.align		4
.L_4:
        /*0010*/ 	.word	index@(triton_poi_fused__native_batch_norm_legit_no_training_7)
        /*0014*/ 	.word	0x00000000


	//----- nvinfo : EIATTR_FRAME_SIZE
	.align		4
.L_5:
        /*0018*/ 	.byte	0x04, 0x11
        /*001a*/ 	.short	(.L_7 - .L_6)
	.align		4
.L_6:
        /*001c*/ 	.word	index@(triton_poi_fused__native_batch_norm_legit_no_training_7)
        /*0020*/ 	.word	0x00000000


	//----- nvinfo : EIATTR_MIN_STACK_SIZE
	.align		4
.L_7:
        /*0024*/ 	.byte	0x04, 0x12
        /*0026*/ 	.short	(.L_9 - .L_8)
	.align		4
.L_8:
        /*0028*/ 	.word	index@(triton_poi_fused__native_batch_norm_legit_no_training_7)
        /*002c*/ 	.word	0x00000000
.L_9:


//--------------------- .nv.info.triton_poi_fused__native_batch_norm_legit_no_training_7 --------------------------
	.section	.nv.info.triton_poi_fused__native_batch_norm_legit_no_training_7,"",@"SHT_CUDA_INFO"
	.sectionflags	@""
	.align	4


	//----- nvinfo : EIATTR_CUDA_API_VERSION
	.align		4
        /*0000*/ 	.byte	0x04, 0x37
        /*0002*/ 	.short	(.L_11 - .L_10)
.L_10:
        /*0004*/ 	.word	0x0000007c


	//----- nvinfo : EIATTR_KPARAM_INFO
	.align		4
.L_11:
        /*0008*/ 	.byte	0x04, 0x17
        /*000a*/ 	.short	(.L_13 - .L_12)
.L_12:
        /*000c*/ 	.word	0x00000000
        /*0010*/ 	.short	0x0006
        /*0012*/ 	.short	0x0030
        /*0014*/ 	.byte	0x00, 0xf0, 0x11, 0x00


	//----- nvinfo : EIATTR_KPARAM_INFO
	.align		4
.L_13:
        /*0018*/ 	.byte	0x04, 0x17
        /*001a*/ 	.short	(.L_15 - .L_14)
.L_14:
        /*001c*/ 	.word	0x00000000
        /*0020*/ 	.short	0x0005
        /*0022*/ 	.short	0x0028
        /*0024*/ 	.byte	0x00, 0xf4, 0x21, 0x00


	//----- nvinfo : EIATTR_KPARAM_INFO
	.align		4
.L_15:
        /*0028*/ 	.byte	0x04, 0x17
        /*002a*/ 	.short	(.L_17 - .L_16)
.L_16:
        /*002c*/ 	.word	0x00000000
        /*0030*/ 	.short	0x0004
        /*0032*/ 	.short	0x0020
        /*0034*/ 	.byte	0x00, 0xf4, 0x21, 0x00


	//----- nvinfo : EIATTR_KPARAM_INFO
	.align		4
.L_17:
        /*0038*/ 	.byte	0x04, 0x17
        /*003a*/ 	.short	(.L_19 - .L_18)
.L_18:
        /*003c*/ 	.word	0x00000000
        /*0040*/ 	.short	0x0003
        /*0042*/ 	.short	0x0018
        /*0044*/ 	.byte	0x00, 0xf4, 0x21, 0x00


	//----- nvinfo : EIATTR_KPARAM_INFO
	.align		4
.L_19:
        /*0048*/ 	.byte	0x04, 0x17
        /*004a*/ 	.short	(.L_21 - .L_20)
.L_20:
        /*004c*/ 	.word	0x00000000
        /*0050*/ 	.short	0x0002
        /*0052*/ 	.short	0x0010
        /*0054*/ 	.byte	0x00, 0xf4, 0x21, 0x00


	//----- nvinfo : EIATTR_KPARAM_INFO
	.align		4
.L_21:
        /*0058*/ 	.byte	0x04, 0x17
        /*005a*/ 	.short	(.L_23 - .L_22)
.L_22:
        /*005c*/ 	.word	0x00000000
        /*0060*/ 	.short	0x0001
        /*0062*/ 	.short	0x0008
        /*0064*/ 	.byte	0x00, 0xf4, 0x21, 0x00


	//----- nvinfo : EIATTR_KPARAM_INFO
	.align		4
.L_23:
        /*0068*/ 	.byte	0x04, 0x17
        /*006a*/ 	.short	(.L_25 - .L_24)
.L_24:
        /*006c*/ 	.word	0x00000000
        /*0070*/ 	.short	0x0000
        /*0072*/ 	.short	0x0000
        /*0074*/ 	.byte	0x00, 0xf4, 0x21, 0x00


	//----- nvinfo : EIATTR_SPARSE_MMA_MASK
	.align		4
.L_25:
        /*0078*/ 	.byte	0x03, 0x50
        /*007a*/ 	.short	0x0000


	//----- nvinfo : EIATTR_MAXREG_COUNT
	.align		4
        /*007c*/ 	.byte	0x03, 0x1b
        /*007e*/ 	.short	0x00ff


	//----- nvinfo : EIATTR_EXIT_INSTR_OFFSETS
	.align		4
        /*0080*/ 	.byte	0x04, 0x1c
        /*0082*/ 	.short	(.L_27 - .L_26)


	//   ....[0]....
.L_26:
        /*0084*/ 	.word	0x000002a0


	//----- nvinfo : EIATTR_REQNTID
	.align		4
.L_27:
        /*0088*/ 	.byte	0x04, 0x10
        /*008a*/ 	.short	(.L_29 - .L_28)
.L_28:
        /*008c*/ 	.word	0x00000080
        /*0090*/ 	.word	0x00000001
        /*0094*/ 	.word	0x00000001


	//----- nvinfo : EIATTR_CBANK_PARAM_SIZE
	.align		4
.L_29:
        /*0098*/ 	.byte	0x03, 0x19
        /*009a*/ 	.short	0x0034


	//----- nvinfo : EIATTR_PARAM_CBANK
	.align		4
        /*009c*/ 	.byte	0x04, 0x0a
        /*009e*/ 	.short	(.L_31 - .L_30)
	.align		4
.L_30:
        /*00a0*/ 	.word	index@(.nv.constant0.triton_poi_fused__native_batch_norm_legit_no_training_7)
        /*00a4*/ 	.short	0x0210
        /*00a6*/ 	.short	0x0034


	//----- nvinfo : EIATTR_SW_WAR
	.align		4
.L_31:
        /*00a8*/ 	.byte	0x04, 0x36
        /*00aa*/ 	.short	(.L_33 - .L_32)
.L_32:
        /*00ac*/ 	.word	0x00000008
.L_33:


//--------------------- .nv.callgraph             --------------------------
	.section	.nv.callgraph,"",@"SHT_CUDA_CALLGRAPH"
	.align	4
	.sectionentsize	8
	.align		4
        /*0000*/ 	.word	0x00000000
	.align		4
        /*0004*/ 	.word	0xffffffff
	.align		4
        /*0008*/ 	.word	0x00000000
	.align		4
        /*000c*/ 	.word	0xfffffffe
	.align		4
        /*0010*/ 	.word	0x00000000
	.align		4
        /*0014*/ 	.word	0xfffffffd
	.align		4
        /*0018*/ 	.word	0x00000000
	.align		4
        /*001c*/ 	.word	0xfffffffc


//--------------------- .nv.constant4             --------------------------
	.section	.nv.constant4,"a",@progbits
	.align	8
	.align		8
.nv.constant4:
        /*0000*/ 	.dword	_$_str
	.align		8
        /*0008*/ 	.dword	_$_str_$_2


//--------------------- .text.triton_poi_fused__native_batch_norm_legit_no_training_7 --------------------------
	.section	.text.triton_poi_fused__native_batch_norm_legit_no_training_7,"ax",@progbits
	.align	128
        .global         triton_poi_fused__native_batch_norm_legit_no_training_7
        .type           triton_poi_fused__native_batch_norm_legit_no_training_7,@function
        .size           triton_poi_fused__native_batch_norm_legit_no_training_7,(.L_x_1 - triton_poi_fused__native_batch_norm_legit_no_training_7)
        .other          triton_poi_fused__native_batch_norm_legit_no_training_7,@"STO_CUDA_ENTRY STV_DEFAULT"
triton_poi_fused__native_batch_norm_legit_no_training_7:
.text.triton_poi_fused__native_batch_norm_legit_no_training_7:
[----:B------:R-:W-:Y:S01]  /*0000*/  LDC R1, c[0x0][0x28] ;  /* 0x00000a00ff017b82 */ /* 0x000fe20000000800 */
[----:B------:R-:W1:Y:S07]  /*0010*/  S2R R0, SR_TID.X ;  /* 0x0000000000007919 */ /* 0x000e6e0000002100 */
[----:B------:R-:W2:Y:S01]  /*0020*/  LDC.64 R6, c[0x0][0x220] ;  /* 0x00008800ff067b82 */ /* 0x000ea20000000a00 */
[----:B------:R-:W-:Y:S01]  /*0030*/  ULDC.64 UR4, c[0x0][0x208] ;  /* 0x0000820000047ab9 */ /* 0x000fe20000000a00 */
[----:B------:R-:W3:Y:S06]  /*0040*/  S2R R3, SR_CTAID.X ;  /* 0x0000000000037919 */ /* 0x000eec0000002500 */
[----:B------:R-:W4:Y:S08]  /*0050*/  LDC.64 R4, c[0x0][0x218] ;  /* 0x00008600ff047b82 */ /* 0x000f300000000a00 */
[----:B------:R-:W5:Y:S08]  /*0060*/  LDC.64 R8, c[0x0][0x228] ;  /* 0x00008a00ff087b82 */ /* 0x000f700000000a00 */
[----:B------:R-:W5:Y:S01]  /*0070*/  LDC.64 R10, c[0x0][0x230] ;  /* 0x00008c00ff0a7b82 */ /* 0x000f620000000a00 */
[----:B-1----:R-:W-:-:S04]  /*0080*/  LOP3.LUT R0, R0, 0x7f, RZ, 0xc0, !PT ;  /* 0x0000007f00007812 */ /* 0x002fc800078ec0ff */
[----:B---3--:R-:W-:-:S05]  /*0090*/  LEA R0, R3, R0, 0x7 ;  /* 0x0000000003007211 */ /* 0x008fca00078e38ff */
[----:B------:R-:W-:-:S05]  /*00a0*/  IMAD.HI R2, R0, 0x2aaaaaab, RZ ;  /* 0x2aaaaaab00027827 */ /* 0x000fca00078e02ff */
[----:B------:R-:W-:-:S04]  /*00b0*/  SHF.R.U32.HI R3, RZ, 0x1f, R2 ;  /* 0x0000001fff037819 */ /* 0x000fc80000011602 */
[----:B------:R-:W-:-:S05]  /*00c0*/  LEA.HI R3, R2, R3, RZ, 0x1e ;  /* 0x0000000302037211 */ /* 0x000fca00078ff0ff */
[----:B------:R-:W-:Y:S02]  /*00d0*/  IMAD R13, R3, -0x18, R0 ;  /* 0xffffffe8030d7824 */ /* 0x000fe400078e0200 */
[----:B------:R-:W1:Y:S02]  /*00e0*/  LDC.64 R2, c[0x0][0x210] ;  /* 0x00008400ff027b82 */ /* 0x000e640000000a00 */
[----:B--2---:R-:W-:-:S06]  /*00f0*/  IMAD.WIDE R6, R13, 0x4, R6 ;  /* 0x000000040d067825 */ /* 0x004fcc00078e0206 */
[----:B------:R-:W2:Y:S01]  /*0100*/  LDG.E.EL R6, desc[UR4][R6.64] ;  /* 0x0000000406067981 */ /* 0x000ea2000c2e1900 */
[----:B----4-:R-:W-:-:S04]  /*0110*/  IMAD.WIDE R4, R13, 0x4, R4 ;  /* 0x000000040d047825 */ /* 0x010fc800078e0204 */
[C---:B-----5:R-:W-:Y:S02]  /*0120*/  IMAD.WIDE R8, R13.reuse, 0x4, R8 ;  /* 0x000000040d087825 */ /* 0x060fe400078e0208 */
[----:B------:R3:W4:Y:S02]  /*0130*/  LDG.E.EL R5, desc[UR4][R4.64] ;  /* 0x0000000404057981 */ /* 0x000724000c2e1900 */
[----:B0-----:R-:W-:Y:S02]  /*0140*/  IMAD.WIDE R10, R13, 0x4, R10 ;  /* 0x000000040d0a7825 */ /* 0x001fe400078e020a */
[----:B------:R-:W5:Y:S04]  /*0150*/  LDG.E.EL R8, desc[UR4][R8.64] ;  /* 0x0000000408087981 */ /* 0x000f68000c2e1900 */
[----:B------:R-:W5:Y:S01]  /*0160*/  LDG.E.EL R11, desc[UR4][R10.64] ;  /* 0x000000040a0b7981 */ /* 0x000f62000c2e1900 */
[----:B-1----:R-:W-:-:S05]  /*0170*/  IMAD.WIDE R2, R0, 0x4, R2 ;  /* 0x0000000400027825 */ /* 0x002fca00078e0202 */
[----:B------:R0:W4:Y:S01]  /*0180*/  LDG.E R12, desc[UR4][R2.64] ;  /* 0x00000004020c7981 */ /* 0x000122000c1e1900 */
[----:B---3--:R-:W-:Y:S01]  /*0190*/  HFMA2.MMA R4, -RZ, RZ, 1.625, 0 ;  /* 0x3e800000ff047435 */ /* 0x008fe200000001ff */
[----:B0-----:R-:W0:Y:S02]  /*01a0*/  LDC.64 R2, c[0x0][0x238] ;  /* 0x00008e00ff027b82 */ /* 0x001e240000000a00 */
[----:B0-----:R-:W-:-:S04]  /*01b0*/  IMAD.WIDE R2, R0, 0x4, R2 ;  /* 0x0000000400027825 */ /* 0x001fc800078e0202 */
[----:B--2---:R-:W-:-:S04]  /*01c0*/  FADD R6, R6, 9.9999997473787516356e-06 ;  /* 0x3727c5ac06067421 */ /* 0x004fc80000000000 */
[----:B------:R-:W0:Y:S02]  /*01d0*/  MUFU.SQRT R7, R6 ;  /* 0x0000000600077308 */ /* 0x000e240000002000 */
[C---:B0-----:R-:W-:Y:S02]  /*01e0*/  FSETP.GT.AND P0, PT, R7.reuse, 8.50705917302346158658e+37, PT ;  /* 0x7e8000000700780b */ /* 0x041fe40003f04000 */
[----:B------:R-:W-:-:S11]  /*01f0*/  FSETP.GEU.AND P1, PT, R7, 1.175494350822287508e-38, PT ;  /* 0x008000000700780b */ /* 0x000fd60003f2e000 */
[----:B------:R-:W-:-:S04]  /*0200*/  @P0 FMUL R7, R7, 0.25 ;  /* 0x3e80000007070820 */ /* 0x000fc80000400000 */
[----:B------:R-:W-:-:S06]  /*0210*/  @!P1 FMUL R7, R7, 16777216 ;  /* 0x4b80000007079820 */ /* 0x000fcc0000400000 */
[----:B------:R-:W0:Y:S01]  /*0220*/  MUFU.RCP R7, R7 ;  /* 0x0000000700077308 */ /* 0x000e220000001000 */
[----:B------:R-:W-:Y:S01]  /*0230*/  FSEL R4, R4, 1, P0 ;  /* 0x3f80000004047808 */ /* 0x000fe20000000000 */
[----:B----4-:R-:W-:-:S04]  /*0240*/  FADD R5, R12, -R5 ;  /* 0x800000050c057221 */ /* 0x010fc80000000000 */
[----:B------:R-:W-:-:S04]  /*0250*/  @!P1 FMUL R4, R4, 16777216 ;  /* 0x4b80000004049820 */ /* 0x000fc80000400000 */
[----:B0-----:R-:W-:-:S04]  /*0260*/  FMUL R4, R7, R4 ;  /* 0x0000000407047220 */ /* 0x001fc80000400000 */
[----:B------:R-:W-:-:S04]  /*0270*/  FMUL R4, R5, R4 ;  /* 0x0000000405047220 */ /* 0x000fc80000400000 */
[----:B-----5:R-:W-:-:S05]  /*0280*/  FFMA R11, R8, R4, R11 ;  /* 0x00000004080b7223 */ /* 0x020fca000000000b */
[----:B------:R-:W-:Y:S01]  /*0290*/  STG.E desc[UR4][R2.64], R11 ;  /* 0x0000000b02007986 */ /* 0x000fe2000c101904 */
[----:B------:R-:W-:Y:S05]  /*02a0*/  EXIT ;  /* 0x000000000000794d */ /* 0x000fea0003800000 */
.L_x_0:
[----:B------:R-:W-:-:S00]  /*02b0*/  BRA `(.L_x_0) ;  /* 0xfffffffc00fc7947 */ /* 0x000fc0000383ffff */
[----:B------:R-:W-:-:S00]  /*02c0*/  NOP ;  /* 0x0000000000007918 */ /* 0x000fc00000000000 */
        /* <DEDUP_REMOVED lines=11> */
.L_x_1:


//--------------------- .nv.global.init           --------------------------
	.section	.nv.global.init,"aw",@progbits
.nv.global.init:
	.type		_$_str,@object
	.size		_$_str,(_$_str_$_2 - _$_str)
_$_str:
        /*0000*/ 	.byte	0x5f, 0x5f, 0x43, 0x55, 0x44, 0x41, 0x5f, 0x46, 0x54, 0x5a, 0x00
	.type		_$_str_$_2,@object
	.size		_$_str_$_2,(.L_1 - _$_str_$_2)
_$_str_$_2:
        /*000b*/ 	.byte	0x5f, 0x5f, 0x43, 0x55, 0x44, 0x41, 0x5f, 0x50, 0x52, 0x45, 0x43, 0x5f, 0x53, 0x51, 0x52, 0x54
        /*001b*/ 	.byte	0x00
.L_1:


//--------------------- .nv.constant0.triton_poi_fused__native_batch_norm_legit_no_training_7 --------------------------
	.section	.nv.constant0.triton_poi_fused__native_batch_norm_legit_no_training_7,"a",@progbits
	.sectionflags	@""
	.align	4
.nv.constant0.triton_poi_fused__native_batch_norm_legit_no_training_7:
	.zero		580
